//
// Generated by NVIDIA NVVM Compiler
//
// Compiler Build ID: CL-36424714
// Cuda compilation tools, release 13.0, V13.0.88
// Based on NVVM 20.0.0
//

.version 9.0
.target sm_100
.address_size 64

	// .globl	_Z10testKernelPdS_
.extern .shared .align 16 .b8 sdata[];

.visible .entry _Z10testKernelPdS_(
	.param .u64 .ptr .align 1 _Z10testKernelPdS__param_0,
	.param .u64 .ptr .align 1 _Z10testKernelPdS__param_1
)
{
	.reg .b32 	%r<8>;
	.reg .b64 	%rd<8>;
	.reg .b64 	%fd<6>;

	ld.param.u64 	%rd1, [_Z10testKernelPdS__param_0];
	ld.param.u64 	%rd2, [_Z10testKernelPdS__param_1];
	cvta.to.global.u64 	%rd3, %rd2;
	cvta.to.global.u64 	%rd4, %rd1;
	mov.u32 	%r1, %ctaid.x;
	mov.u32 	%r2, %tid.x;
	mov.u32 	%r3, %ntid.x;
	mad.lo.s32 	%r4, %r1, %r3, %r2;
	mul.wide.u32 	%rd5, %r4, 8;
	add.s64 	%rd6, %rd4, %rd5;
	ld.global.f64 	%fd1, [%rd6];
	shl.b32 	%r5, %r2, 3;
	mov.u32 	%r6, sdata;
	add.s32 	%r7, %r6, %r5;
	st.shared.f64 	[%r7], %fd1;
	bar.sync 	0;
	cvt.rn.f64.u32 	%fd2, %r1;
	ld.shared.f64 	%fd3, [%r7];
	mul.f64 	%fd4, %fd3, %fd2;
	st.shared.f64 	[%r7], %fd4;
	bar.sync 	0;
	ld.shared.f64 	%fd5, [%r7];
	add.s64 	%rd7, %rd3, %rd5;
	st.global.f64 	[%rd7], %fd5;
	ret;

}


// ===== COMPILED SASS (sm_100) =====

	.target	sm_100

	.elftype	@"ET_EXEC"


//--------------------- .note.nv.tkinfo           --------------------------
	.section	.note.nv.tkinfo,"",@"SHT_NOTE"
	.sectionflags	@"SHF_NOTE_NV_TKINFO"
	.tkinfo
        /*0018*/ 	.word	0x00000002
        /*0030*/ 	.string	""
        /*0030*/ 	.string	"ptxas"
        /*0030*/ 	.string	"Cuda compilation tools, release 13.0, V13.0.88"
        /*0030*/ 	.string	"Build cuda_13.0.r13.0/compiler.36424714_0"
        /*0030*/ 	.string	"-arch sm_100 -m 64 "



//--------------------- .note.nv.cuinfo           --------------------------
	.section	.note.nv.cuinfo,"",@"SHT_NOTE"
	.sectionflags	@"SHF_NOTE_NV_CUINFO"
        /*0018*/ 	.short	0x0002
        /*001a*/ 	.short	0x0064
        /*001c*/ 	.short	0x0082
	.zero		2


//--------------------- .nv.info                  --------------------------
	.section	.nv.info,"",@"SHT_CUDA_INFO"
	.align	4


	//----- nvinfo : EIATTR_REGCOUNT
	.align		4
        /*0000*/ 	.byte	0x04, 0x2f
        /*0002*/ 	.short	(.L_1 - .L_0)
	.align		4
.L_0:
        /*0004*/ 	.word	index@(_Z10testKernelPdS_)
        /*0008*/ 	.word	0x00000010


	//----- nvinfo : EIATTR_FRAME_SIZE
	.align		4
.L_1:
        /*000c*/ 	.byte	0x04, 0x11
        /*000e*/ 	.short	(.L_3 - .L_2)
	.align		4
.L_2:
        /*0010*/ 	.word	index@(_Z10testKernelPdS_)
        /*0014*/ 	.word	0x00000000


	//----- nvinfo : EIATTR_MIN_STACK_SIZE
	.align		4
.L_3:
        /*0018*/ 	.byte	0x04, 0x12
        /*001a*/ 	.short	(.L_5 - .L_4)
	.align		4
.L_4:
        /*001c*/ 	.word	index@(_Z10testKernelPdS_)
        /*0020*/ 	.word	0x00000000
.L_5:


//--------------------- .nv.compat                --------------------------
	.section	.nv.compat,"",@"SHT_CUDA_COMPAT_INFO"
	.align	4
        /*0000*/ 	.byte	0x02, 0x09, 0x00, 0x00, 0x02, 0x02, 0x01, 0x00, 0x02, 0x05, 0x05, 0x00, 0x03, 0x07, 0x01, 0x01
        /*0010*/ 	.byte	0x02, 0x03, 0x00, 0x00, 0x02, 0x06, 0x01, 0x00, 0x04, 0x0b, 0x08, 0x00, 0x01, 0x00, 0x00, 0x00
        /*0020*/ 	.byte	0x00, 0x00, 0x00, 0x00


//--------------------- .nv.info._Z10testKernelPdS_ --------------------------
	.section	.nv.info._Z10testKernelPdS_,"",@"SHT_CUDA_INFO"
	.sectionflags	@""
	.align	4


	//----- nvinfo : EIATTR_CUDA_API_VERSION
	.align		4
        /*0000*/ 	.byte	0x04, 0x37
        /*0002*/ 	.short	(.L_7 - .L_6)
.L_6:
        /*0004*/ 	.word	0x00000082


	//----- nvinfo : EIATTR_KPARAM_INFO
	.align		4
.L_7:
        /*0008*/ 	.byte	0x04, 0x17
        /*000a*/ 	.short	(.L_9 - .L_8)
.L_8:
        /*000c*/ 	.word	0x00000000
        /*0010*/ 	.short	0x0001
        /*0012*/ 	.short	0x0008
        /*0014*/ 	.byte	0x00, 0xf5, 0x21, 0x00


	//----- nvinfo : EIATTR_KPARAM_INFO
	.align		4
.L_9:
        /*0018*/ 	.byte	0x04, 0x17
        /*001a*/ 	.short	(.L_11 - .L_10)
.L_10:
        /*001c*/ 	.word	0x00000000
        /*0020*/ 	.short	0x0000
        /*0022*/ 	.short	0x0000
        /*0024*/ 	.byte	0x00, 0xf5, 0x21, 0x00


	//----- nvinfo : EIATTR_SPARSE_MMA_MASK
	.align		4
.L_11:
        /*0028*/ 	.byte	0x03, 0x50
        /*002a*/ 	.short	0x0000


	//----- nvinfo : EIATTR_MAXREG_COUNT
	.align		4
        /*002c*/ 	.byte	0x03, 0x1b
        /*002e*/ 	.short	0x00ff


	//----- nvinfo : EIATTR_NUM_BARRIERS
	.align		4
        /*0030*/ 	.byte	0x02, 0x4c
        /*0032*/ 	.byte	0x01
	.zero		1


	//----- nvinfo : EIATTR_MERCURY_ISA_VERSION
	.align		4
        /*0034*/ 	.byte	0x03, 0x5f
        /*0036*/ 	.short	0x0101


	//----- nvinfo : EIATTR_VRC_CTA_INIT_COUNT
	.align		4
        /*0038*/ 	.byte	0x02, 0x4a
	.zero		1
	.zero		1


	//----- nvinfo : EIATTR_EXIT_INSTR_OFFSETS
	.align		4
        /*003c*/ 	.byte	0x04, 0x1c
        /*003e*/ 	.short	(.L_13 - .L_12)


	//   ....[0]....
.L_12:
        /*0040*/ 	.word	0x00000180


	//----- nvinfo : EIATTR_CBANK_PARAM_SIZE
	.align		4
.L_13:
        /*0044*/ 	.byte	0x03, 0x19
        /*0046*/ 	.short	0x0010


	//----- nvinfo : EIATTR_PARAM_CBANK
	.align		4
        /*0048*/ 	.byte	0x04, 0x0a
        /*004a*/ 	.short	(.L_15 - .L_14)
	.align		4
.L_14:
        /*004c*/ 	.word	index@(.nv.constant0._Z10testKernelPdS_)
        /*0050*/ 	.short	0x0380
        /*0052*/ 	.short	0x0010


	//----- nvinfo : EIATTR_SW_WAR
	.align		4
.L_15:
        /*0054*/ 	.byte	0x04, 0x36
        /*0056*/ 	.short	(.L_17 - .L_16)
.L_16:
        /*0058*/ 	.word	0x00000008
.L_17:


//--------------------- .nv.callgraph             --------------------------
	.section	.nv.callgraph,"",@"SHT_CUDA_CALLGRAPH"
	.align	4
	.sectionentsize	8
	.align		4
        /*0000*/ 	.word	0x00000000
	.align		4
        /*0004*/ 	.word	0xffffffff
	.align		4
        /*0008*/ 	.word	0x00000000
	.align		4
        /*000c*/ 	.word	0xfffffffe
	.align		4
        /*0010*/ 	.word	0x00000000
	.align		4
        /*0014*/ 	.word	0xfffffffd
	.align		4
        /*0018*/ 	.word	0x00000000
	.align		4
        /*001c*/ 	.word	0xfffffffc


//--------------------- .text._Z10testKernelPdS_  --------------------------
	.section	.text._Z10testKernelPdS_,"ax",@progbits
	.align	128
        .global         _Z10testKernelPdS_
        .type           _Z10testKernelPdS_,@function
        .size           _Z10testKernelPdS_,(.L_x_1 - _Z10testKernelPdS_)
        .other          _Z10testKernelPdS_,@"STO_CUDA_ENTRY STV_DEFAULT"
_Z10testKernelPdS_:
.text._Z10testKernelPdS_:
[----:B------:R-:W-:Y:S01]  /*0000*/  LDC R1, c[0x0][0x37c] ;  /* 0x0000df00ff017b82 */ /* 0x000fe20000000800 */
[----:B------:R-:W0:Y:S07]  /*0010*/  S2R R13, SR_TID.X ;  /* 0x00000000000d7919 */ /* 0x000e2e0000002100 */
[----:B------:R-:W0:Y:S01]  /*0020*/  S2UR UR8, SR_CTAID.X ;  /* 0x00000000000879c3 */ /* 0x000e220000002500 */
[----:B------:R-:W1:Y:S07]  /*0030*/  LDCU.64 UR6, c[0x0][0x358] ;  /* 0x00006b00ff0677ac */ /* 0x000e6e0008000a00 */
[----:B------:R-:W0:Y:S08]  /*0040*/  LDC R0, c[0x0][0x360] ;  /* 0x0000d800ff007b82 */ /* 0x000e300000000800 */
[----:B------:R-:W2:Y:S08]  /*0050*/  LDC.64 R2, c[0x0][0x380] ;  /* 0x0000e000ff027b82 */ /* 0x000eb00000000a00 */
[----:B------:R-:W3:Y:S01]  /*0060*/  S2UR UR5, SR_CgaCtaId ;  /* 0x00000000000579c3 */ /* 0x000ee20000008800 */
[----:B0-----:R-:W-:Y:S01]  /*0070*/  IMAD R11, R0, UR8, R13 ;  /* 0x00000008000b7c24 */ /* 0x001fe2000f8e020d */
[----:B------:R-:W-:-:S06]  /*0080*/  UMOV UR4, 0x400 ;  /* 0x0000040000047882 */ /* 0x000fcc0000000000 */
[----:B------:R-:W0:Y:S01]  /*0090*/  LDC.64 R8, c[0x0][0x388] ;  /* 0x0000e200ff087b82 */ /* 0x000e220000000a00 */
[----:B--2---:R-:W-:-:S06]  /*00a0*/  IMAD.WIDE.U32 R2, R11, 0x8, R2 ;  /* 0x000000080b027825 */ /* 0x004fcc00078e0002 */
[----:B-1----:R-:W2:Y:S01]  /*00b0*/  LDG.E.64 R2, desc[UR6][R2.64] ;  /* 0x0000000602027981 */ /* 0x002ea2000c1e1b00 */
[----:B------:R-:W1:Y:S01]  /*00c0*/  I2F.F64.U32 R4, UR8 ;  /* 0x0000000800047d12 */ /* 0x000e620008201800 */
[----:B---3--:R-:W-:-:S06]  /*00d0*/  ULEA UR4, UR5, UR4, 0x18 ;  /* 0x0000000405047291 */ /* 0x008fcc000f8ec0ff */
[----:B------:R-:W-:Y:S01]  /*00e0*/  LEA R13, R13, UR4, 0x3 ;  /* 0x000000040d0d7c11 */ /* 0x000fe2000f8e18ff */
[----:B0-----:R-:W-:-:S04]  /*00f0*/  IMAD.WIDE.U32 R8, R11, 0x8, R8 ;  /* 0x000000080b087825 */ /* 0x001fc800078e0008 */
[----:B--2---:R-:W-:Y:S01]  /*0100*/  STS.64 [R13], R2 ;  /* 0x000000020d007388 */ /* 0x004fe20000000a00 */
[----:B------:R-:W-:Y:S06]  /*0110*/  BAR.SYNC.DEFER_BLOCKING 0x0 ;  /* 0x0000000000007b1d */ /* 0x000fec0000010000 */
[----:B------:R-:W1:Y:S02]  /*0120*/  LDS.64 R6, [R13] ;  /* 0x000000000d067984 */ /* 0x000e640000000a00 */
[----:B-1----:R-:W-:-:S07]  /*0130*/  DMUL R4, R4, R6 ;  /* 0x0000000604047228 */ /* 0x002fce0000000000 */
[----:B------:R-:W-:Y:S01]  /*0140*/  STS.64 [R13], R4 ;  /* 0x000000040d007388 */ /* 0x000fe20000000a00 */
[----:B------:R-:W-:Y:S06]  /*0150*/  BAR.SYNC.DEFER_BLOCKING 0x0 ;  /* 0x0000000000007b1d */ /* 0x000fec0000010000 */
[----:B------:R-:W0:Y:S04]  /*0160*/  LDS.64 R6, [R13] ;  /* 0x000000000d067984 */ /* 0x000e280000000a00 */
[----:B0-----:R-:W-:Y:S01]  /*0170*/  STG.E.64 desc[UR6][R8.64], R6 ;  /* 0x0000000608007986 */ /* 0x001fe2000c101b06 */
[----:B------:R-:W-:Y:S05]  /*0180*/  EXIT ;  /* 0x000000000000794d */ /* 0x000fea0003800000 */
.L_x_0:
[----:B------:R-:W-:-:S00]  /*0190*/  BRA `(.L_x_0) ;  /* 0xfffffffc00fc7947 */ /* 0x000fc0000383ffff */
[----:B------:R-:W-:-:S00]  /*01a0*/  NOP ;  /* 0x0000000000007918 */ /* 0x000fc00000000000 */
        /* <DEDUP_REMOVED lines=13> */
.L_x_1:


//--------------------- .nv.shared._Z10testKernelPdS_ --------------------------
	.section	.nv.shared._Z10testKernelPdS_,"aw",@nobits
	.sectionflags	@""
	.align	16
	.zero		1024


//--------------------- .nv.shared.reserved.0     --------------------------
	.section	.nv.shared.reserved.0,"aw",@nobits
	.weak		__nv_reservedSMEM_offset_0_alias
	.size		__nv_reservedSMEM_offset_0_alias, 0, 64
	.other		__nv_reservedSMEM_offset_0_alias,@"STO_CUDA_RESERVED_SHARED STV_DEFAULT"
__nv_reservedSMEM_offset_0_alias:
	.zero		0
	.zero		64


//--------------------- .nv.constant0._Z10testKernelPdS_ --------------------------
	.section	.nv.constant0._Z10testKernelPdS_,"a",@progbits
	.sectionflags	@""
	.align	4
.nv.constant0._Z10testKernelPdS_:
	.zero		912


//--------------------- SYMBOLS --------------------------

	.type		.nv.reservedSmem.offset0,@object
	.size		.nv.reservedSmem.offset0,0x4
	.type		.nv.reservedSmem.cap,@object
	.size		.nv.reservedSmem.cap,0x4
